//
// Generated by NVIDIA NVVM Compiler
//
// Compiler Build ID: CL-36424714
// Cuda compilation tools, release 13.0, V13.0.88
// Based on NVVM 20.0.0
//

.version 9.0
.target sm_100
.address_size 64

	// .globl	_Z4probPPdS0_S_ll

.visible .entry _Z4probPPdS0_S_ll(
	.param .u64 .ptr .align 1 _Z4probPPdS0_S_ll_param_0,
	.param .u64 .ptr .align 1 _Z4probPPdS0_S_ll_param_1,
	.param .u64 .ptr .align 1 _Z4probPPdS0_S_ll_param_2,
	.param .u64 _Z4probPPdS0_S_ll_param_3,
	.param .u64 _Z4probPPdS0_S_ll_param_4
)
{
	.reg .pred 	%p<4>;
	.reg .b32 	%r<10>;
	.reg .b64 	%rd<23>;
	.reg .b64 	%fd<4>;

	ld.param.u64 	%rd3, [_Z4probPPdS0_S_ll_param_0];
	ld.param.u64 	%rd4, [_Z4probPPdS0_S_ll_param_1];
	ld.param.u64 	%rd5, [_Z4probPPdS0_S_ll_param_2];
	ld.param.u64 	%rd6, [_Z4probPPdS0_S_ll_param_3];
	ld.param.u64 	%rd7, [_Z4probPPdS0_S_ll_param_4];
	mov.u32 	%r1, %ctaid.x;
	mov.u32 	%r2, %ntid.x;
	mov.u32 	%r3, %tid.x;
	mad.lo.s32 	%r4, %r1, %r2, %r3;
	mov.u32 	%r5, %ctaid.y;
	mov.u32 	%r6, %ntid.y;
	mov.u32 	%r7, %tid.y;
	mad.lo.s32 	%r8, %r5, %r6, %r7;
	cvt.s64.s32 	%rd1, %r4;
	setp.le.s64 	%p1, %rd6, %rd1;
	cvt.u64.u32 	%rd2, %r8;
	setp.le.s64 	%p2, %rd7, %rd2;
	or.pred  	%p3, %p1, %p2;
	@%p3 bra 	$L__BB0_2;
	cvta.to.global.u64 	%rd9, %rd3;
	cvta.to.global.u64 	%rd10, %rd5;
	cvta.to.global.u64 	%rd11, %rd4;
	shl.b64 	%rd12, %rd1, 3;
	add.s64 	%rd13, %rd9, %rd12;
	ld.global.u64 	%rd14, [%rd13];
	cvta.to.global.u64 	%rd15, %rd14;
	shl.b64 	%rd16, %rd2, 3;
	add.s64 	%rd17, %rd15, %rd16;
	ld.global.f64 	%fd1, [%rd17];
	add.s64 	%rd18, %rd10, %rd12;
	ld.global.f64 	%fd2, [%rd18];
	div.rn.f64 	%fd3, %fd1, %fd2;
	add.s64 	%rd19, %rd11, %rd12;
	ld.global.u64 	%rd20, [%rd19];
	cvta.to.global.u64 	%rd21, %rd20;
	add.s64 	%rd22, %rd21, %rd16;
	st.global.f64 	[%rd22], %fd3;
$L__BB0_2:
	ret;

}


// ===== COMPILED SASS (sm_100) =====

	.target	sm_100

	.elftype	@"ET_EXEC"


//--------------------- .note.nv.tkinfo           --------------------------
	.section	.note.nv.tkinfo,"",@"SHT_NOTE"
	.sectionflags	@"SHF_NOTE_NV_TKINFO"
	.tkinfo
        /*0018*/ 	.word	0x00000002
        /*0030*/ 	.string	""
        /*0030*/ 	.string	"ptxas"
        /*0030*/ 	.string	"Cuda compilation tools, release 13.0, V13.0.88"
        /*0030*/ 	.string	"Build cuda_13.0.r13.0/compiler.36424714_0"
        /*0030*/ 	.string	"-arch sm_100 -m 64 "



//--------------------- .note.nv.cuinfo           --------------------------
	.section	.note.nv.cuinfo,"",@"SHT_NOTE"
	.sectionflags	@"SHF_NOTE_NV_CUINFO"
        /*0018*/ 	.short	0x0002
        /*001a*/ 	.short	0x0064
        /*001c*/ 	.short	0x0082
	.zero		2


//--------------------- .nv.info                  --------------------------
	.section	.nv.info,"",@"SHT_CUDA_INFO"
	.align	4


	//----- nvinfo : EIATTR_REGCOUNT
	.align		4
        /*0000*/ 	.byte	0x04, 0x2f
        /*0002*/ 	.short	(.L_1 - .L_0)
	.align		4
.L_0:
        /*0004*/ 	.word	index@(_Z4probPPdS0_S_ll)
        /*0008*/ 	.word	0x0000001c


	//----- nvinfo : EIATTR_FRAME_SIZE
	.align		4
.L_1:
        /*000c*/ 	.byte	0x04, 0x11
        /*000e*/ 	.short	(.L_3 - .L_2)
	.align		4
.L_2:
        /*0010*/ 	.word	index@($__internal_0_$__cuda_sm20_div_rn_f64_full)
        /*0014*/ 	.word	0x00000000


	//----- nvinfo : EIATTR_FRAME_SIZE
	.align		4
.L_3:
        /*0018*/ 	.byte	0x04, 0x11
        /*001a*/ 	.short	(.L_5 - .L_4)
	.align		4
.L_4:
        /*001c*/ 	.word	index@(_Z4probPPdS0_S_ll)
        /*0020*/ 	.word	0x00000000


	//----- nvinfo : EIATTR_MIN_STACK_SIZE
	.align		4
.L_5:
        /*0024*/ 	.byte	0x04, 0x12
        /*0026*/ 	.short	(.L_7 - .L_6)
	.align		4
.L_6:
        /*0028*/ 	.word	index@(_Z4probPPdS0_S_ll)
        /*002c*/ 	.word	0x00000000
.L_7:


//--------------------- .nv.compat                --------------------------
	.section	.nv.compat,"",@"SHT_CUDA_COMPAT_INFO"
	.align	4
        /*0000*/ 	.byte	0x02, 0x09, 0x00, 0x00, 0x02, 0x02, 0x01, 0x00, 0x02, 0x05, 0x05, 0x00, 0x03, 0x07, 0x01, 0x01
        /*0010*/ 	.byte	0x02, 0x03, 0x00, 0x00, 0x02, 0x06, 0x01, 0x00, 0x04, 0x0b, 0x08, 0x00, 0x01, 0x00, 0x00, 0x00
        /*0020*/ 	.byte	0x00, 0x00, 0x00, 0x00


//--------------------- .nv.info._Z4probPPdS0_S_ll --------------------------
	.section	.nv.info._Z4probPPdS0_S_ll,"",@"SHT_CUDA_INFO"
	.sectionflags	@""
	.align	4


	//----- nvinfo : EIATTR_CUDA_API_VERSION
	.align		4
        /*0000*/ 	.byte	0x04, 0x37
        /*0002*/ 	.short	(.L_9 - .L_8)
.L_8:
        /*0004*/ 	.word	0x00000082


	//----- nvinfo : EIATTR_KPARAM_INFO
	.align		4
.L_9:
        /*0008*/ 	.byte	0x04, 0x17
        /*000a*/ 	.short	(.L_11 - .L_10)
.L_10:
        /*000c*/ 	.word	0x00000000
        /*0010*/ 	.short	0x0004
        /*0012*/ 	.short	0x0020
        /*0014*/ 	.byte	0x00, 0xf0, 0x21, 0x00


	//----- nvinfo : EIATTR_KPARAM_INFO
	.align		4
.L_11:
        /*0018*/ 	.byte	0x04, 0x17
        /*001a*/ 	.short	(.L_13 - .L_12)
.L_12:
        /*001c*/ 	.word	0x00000000
        /*0020*/ 	.short	0x0003
        /*0022*/ 	.short	0x0018
        /*0024*/ 	.byte	0x00, 0xf0, 0x21, 0x00


	//----- nvinfo : EIATTR_KPARAM_INFO
	.align		4
.L_13:
        /*0028*/ 	.byte	0x04, 0x17
        /*002a*/ 	.short	(.L_15 - .L_14)
.L_14:
        /*002c*/ 	.word	0x00000000
        /*0030*/ 	.short	0x0002
        /*0032*/ 	.short	0x0010
        /*0034*/ 	.byte	0x00, 0xf5, 0x21, 0x00


	//----- nvinfo : EIATTR_KPARAM_INFO
	.align		4
.L_15:
        /*0038*/ 	.byte	0x04, 0x17
        /*003a*/ 	.short	(.L_17 - .L_16)
.L_16:
        /*003c*/ 	.word	0x00000000
        /*0040*/ 	.short	0x0001
        /*0042*/ 	.short	0x0008
        /*0044*/ 	.byte	0x00, 0xf5, 0x21, 0x00


	//----- nvinfo : EIATTR_KPARAM_INFO
	.align		4
.L_17:
        /*0048*/ 	.byte	0x04, 0x17
        /*004a*/ 	.short	(.L_19 - .L_18)
.L_18:
        /*004c*/ 	.word	0x00000000
        /*0050*/ 	.short	0x0000
        /*0052*/ 	.short	0x0000
        /*0054*/ 	.byte	0x00, 0xf5, 0x21, 0x00


	//----- nvinfo : EIATTR_SPARSE_MMA_MASK
	.align		4
.L_19:
        /*0058*/ 	.byte	0x03, 0x50
        /*005a*/ 	.short	0x0000


	//----- nvinfo : EIATTR_MAXREG_COUNT
	.align		4
        /*005c*/ 	.byte	0x03, 0x1b
        /*005e*/ 	.short	0x00ff


	//----- nvinfo : EIATTR_MERCURY_ISA_VERSION
	.align		4
        /*0060*/ 	.byte	0x03, 0x5f
        /*0062*/ 	.short	0x0101


	//----- nvinfo : EIATTR_VRC_CTA_INIT_COUNT
	.align		4
        /*0064*/ 	.byte	0x02, 0x4a
	.zero		1
	.zero		1


	//----- nvinfo : EIATTR_EXIT_INSTR_OFFSETS
	.align		4
        /*0068*/ 	.byte	0x04, 0x1c
        /*006a*/ 	.short	(.L_21 - .L_20)


	//   ....[0]....
.L_20:
        /*006c*/ 	.word	0x00000100


	//   ....[1]....
        /*0070*/ 	.word	0x000003a0


	//----- nvinfo : EIATTR_CRS_STACK_SIZE
	.align		4
.L_21:
        /*0074*/ 	.byte	0x04, 0x1e
        /*0076*/ 	.short	(.L_23 - .L_22)
.L_22:
        /*0078*/ 	.word	0x00000000


	//----- nvinfo : EIATTR_CBANK_PARAM_SIZE
	.align		4
.L_23:
        /*007c*/ 	.byte	0x03, 0x19
        /*007e*/ 	.short	0x0028


	//----- nvinfo : EIATTR_PARAM_CBANK
	.align		4
        /*0080*/ 	.byte	0x04, 0x0a
        /*0082*/ 	.short	(.L_25 - .L_24)
	.align		4
.L_24:
        /*0084*/ 	.word	index@(.nv.constant0._Z4probPPdS0_S_ll)
        /*0088*/ 	.short	0x0380
        /*008a*/ 	.short	0x0028


	//----- nvinfo : EIATTR_SW_WAR
	.align		4
.L_25:
        /*008c*/ 	.byte	0x04, 0x36
        /*008e*/ 	.short	(.L_27 - .L_26)
.L_26:
        /*0090*/ 	.word	0x00000008
.L_27:


//--------------------- .nv.callgraph             --------------------------
	.section	.nv.callgraph,"",@"SHT_CUDA_CALLGRAPH"
	.align	4
	.sectionentsize	8
	.align		4
        /*0000*/ 	.word	0x00000000
	.align		4
        /*0004*/ 	.word	0xffffffff
	.align		4
        /*0008*/ 	.word	0x00000000
	.align		4
        /*000c*/ 	.word	0xfffffffe
	.align		4
        /*0010*/ 	.word	0x00000000
	.align		4
        /*0014*/ 	.word	0xfffffffd
	.align		4
        /*0018*/ 	.word	0x00000000
	.align		4
        /*001c*/ 	.word	0xfffffffc


//--------------------- .text._Z4probPPdS0_S_ll   --------------------------
	.section	.text._Z4probPPdS0_S_ll,"ax",@progbits
	.align	128
        .global         _Z4probPPdS0_S_ll
        .type           _Z4probPPdS0_S_ll,@function
        .size           _Z4probPPdS0_S_ll,(.L_x_8 - _Z4probPPdS0_S_ll)
        .other          _Z4probPPdS0_S_ll,@"STO_CUDA_ENTRY STV_DEFAULT"
_Z4probPPdS0_S_ll:
.text._Z4probPPdS0_S_ll:
[----:B------:R-:W-:Y:S01]  /*0000*/  LDC R1, c[0x0][0x37c] ;  /* 0x0000df00ff017b82 */ /* 0x000fe20000000800 */
[----:B------:R-:W0:Y:S07]  /*0010*/  S2R R5, SR_TID.Y ;  /* 0x0000000000057919 */ /* 0x000e2e0000002200 */
[----:B------:R-:W1:Y:S01]  /*0020*/  LDC R10, c[0x0][0x360] ;  /* 0x0000d800ff0a7b82 */ /* 0x000e620000000800 */
[----:B------:R-:W2:Y:S01]  /*0030*/  LDCU.64 UR6, c[0x0][0x3a0] ;  /* 0x00007400ff0677ac */ /* 0x000ea20008000a00 */
[----:B------:R-:W1:Y:S01]  /*0040*/  S2R R3, SR_TID.X ;  /* 0x0000000000037919 */ /* 0x000e620000002100 */
[----:B------:R-:W3:Y:S05]  /*0050*/  LDCU.64 UR8, c[0x0][0x398] ;  /* 0x00007300ff0877ac */ /* 0x000eea0008000a00 */
[----:B------:R-:W0:Y:S08]  /*0060*/  S2UR UR5, SR_CTAID.Y ;  /* 0x00000000000579c3 */ /* 0x000e300000002600 */
[----:B------:R-:W0:Y:S08]  /*0070*/  LDC R12, c[0x0][0x364] ;  /* 0x0000d900ff0c7b82 */ /* 0x000e300000000800 */
[----:B------:R-:W1:Y:S01]  /*0080*/  S2UR UR4, SR_CTAID.X ;  /* 0x00000000000479c3 */ /* 0x000e620000002500 */
[----:B0-----:R-:W-:-:S05]  /*0090*/  IMAD R12, R12, UR5, R5 ;  /* 0x000000050c0c7c24 */ /* 0x001fca000f8e0205 */
[----:B--2---:R-:W-:Y:S01]  /*00a0*/  ISETP.GE.U32.AND P0, PT, R12, UR6, PT ;  /* 0x000000060c007c0c */ /* 0x004fe2000bf06070 */
[----:B-1----:R-:W-:-:S03]  /*00b0*/  IMAD R10, R10, UR4, R3 ;  /* 0x000000040a0a7c24 */ /* 0x002fc6000f8e0203 */
[----:B------:R-:W-:Y:S02]  /*00c0*/  ISETP.GE.AND.EX P0, PT, RZ, UR7, PT, P0 ;  /* 0x00000007ff007c0c */ /* 0x000fe4000bf06300 */
[----:B---3--:R-:W-:Y:S02]  /*00d0*/  ISETP.GE.U32.AND P1, PT, R10, UR8, PT ;  /* 0x000000080a007c0c */ /* 0x008fe4000bf26070 */
[----:B------:R-:W-:-:S04]  /*00e0*/  SHF.R.S32.HI R3, RZ, 0x1f, R10 ;  /* 0x0000001fff037819 */ /* 0x000fc8000001140a */
[----:B------:R-:W-:-:S13]  /*00f0*/  ISETP.GE.OR.EX P0, PT, R3, UR9, P0, P1 ;  /* 0x0000000903007c0c */ /* 0x000fda0008706710 */
[----:B------:R-:W-:Y:S05]  /*0100*/  @P0 EXIT ;  /* 0x000000000000094d */ /* 0x000fea0003800000 */
[----:B------:R-:W0:Y:S01]  /*0110*/  LDCU.64 UR6, c[0x0][0x380] ;  /* 0x00007000ff0677ac */ /* 0x000e220008000a00 */
[C---:B------:R-:W-:Y:S01]  /*0120*/  IMAD.SHL.U32 R0, R10.reuse, 0x8, RZ ;  /* 0x000000080a007824 */ /* 0x040fe200078e00ff */
[----:B------:R-:W-:Y:S01]  /*0130*/  SHF.L.U64.HI R10, R10, 0x3, R3 ;  /* 0x000000030a0a7819 */ /* 0x000fe20000010203 */
[----:B------:R-:W1:Y:S03]  /*0140*/  LDCU.64 UR4, c[0x0][0x358] ;  /* 0x00006b00ff0477ac */ /* 0x000e660008000a00 */
[----:B0-----:R-:W-:-:S04]  /*0150*/  IADD3 R4, P0, PT, R0, UR6, RZ ;  /* 0x0000000600047c10 */ /* 0x001fc8000ff1e0ff */
[----:B------:R-:W-:Y:S01]  /*0160*/  IADD3.X R5, PT, PT, R10, UR7, RZ, P0, !PT ;  /* 0x000000070a057c10 */ /* 0x000fe200087fe4ff */
[----:B------:R-:W0:Y:S04]  /*0170*/  LDCU.64 UR6, c[0x0][0x390] ;  /* 0x00007200ff0677ac */ /* 0x000e280008000a00 */
[----:B-1----:R-:W2:Y:S01]  /*0180*/  LDG.E.64 R2, desc[UR4][R4.64] ;  /* 0x0000000404027981 */ /* 0x002ea2000c1e1b00 */
[----:B0-----:R-:W-:-:S04]  /*0190*/  IADD3 R22, P0, PT, R0, UR6, RZ ;  /* 0x0000000600167c10 */ /* 0x001fc8000ff1e0ff */
[----:B------:R-:W-:-:S06]  /*01a0*/  IADD3.X R23, PT, PT, R10, UR7, RZ, P0, !PT ;  /* 0x000000070a177c10 */ /* 0x000fcc00087fe4ff */
[----:B------:R-:W3:Y:S01]  /*01b0*/  LDG.E.64 R22, desc[UR4][R22.64] ;  /* 0x0000000416167981 */ /* 0x000ee2000c1e1b00 */
[----:B------:R-:W-:Y:S01]  /*01c0*/  IMAD.SHL.U32 R11, R12, 0x8, RZ ;  /* 0x000000080c0b7824 */ /* 0x000fe200078e00ff */
[----:B------:R-:W-:-:S04]  /*01d0*/  SHF.R.U32.HI R12, RZ, 0x1d, R12 ;  /* 0x0000001dff0c7819 */ /* 0x000fc8000001160c */
[----:B--2---:R-:W-:-:S05]  /*01e0*/  IADD3 R6, P0, PT, R2, R11, RZ ;  /* 0x0000000b02067210 */ /* 0x004fca0007f1e0ff */
[----:B------:R-:W-:-:S06]  /*01f0*/  IMAD.X R7, R3, 0x1, R12, P0 ;  /* 0x0000000103077824 */ /* 0x000fcc00000e060c */
[----:B------:R-:W2:Y:S01]  /*0200*/  LDG.E.64 R6, desc[UR4][R6.64] ;  /* 0x0000000406067981 */ /* 0x000ea2000c1e1b00 */
[----:B------:R-:W-:Y:S01]  /*0210*/  IMAD.MOV.U32 R2, RZ, RZ, 0x1 ;  /* 0x00000001ff027424 */ /* 0x000fe200078e00ff */
[----:B------:R-:W-:Y:S01]  /*0220*/  BSSY.RECONVERGENT B0, `(.L_x_0) ;  /* 0x0000010000007945 */ /* 0x000fe20003800200 */
[----:B---3--:R-:W0:Y:S04]  /*0230*/  MUFU.RCP64H R3, R23 ;  /* 0x0000001700037308 */ /* 0x008e280000001800 */
[----:B0-----:R-:W-:-:S08]  /*0240*/  DFMA R4, -R22, R2, 1 ;  /* 0x3ff000001604742b */ /* 0x001fd00000000102 */
[----:B------:R-:W-:-:S08]  /*0250*/  DFMA R4, R4, R4, R4 ;  /* 0x000000040404722b */ /* 0x000fd00000000004 */
[----:B------:R-:W-:-:S08]  /*0260*/  DFMA R4, R2, R4, R2 ;  /* 0x000000040204722b */ /* 0x000fd00000000002 */
[----:B------:R-:W-:-:S08]  /*0270*/  DFMA R2, -R22, R4, 1 ;  /* 0x3ff000001602742b */ /* 0x000fd00000000104 */
[----:B------:R-:W-:-:S08]  /*0280*/  DFMA R2, R4, R2, R4 ;  /* 0x000000020402722b */ /* 0x000fd00000000004 */
[----:B--2---:R-:W-:Y:S01]  /*0290*/  DMUL R4, R6, R2 ;  /* 0x0000000206047228 */ /* 0x004fe20000000000 */
[----:B------:R-:W-:-:S07]  /*02a0*/  FSETP.GEU.AND P1, PT, |R7|, 6.5827683646048100446e-37, PT ;  /* 0x036000000700780b */ /* 0x000fce0003f2e200 */
[----:B------:R-:W-:-:S08]  /*02b0*/  DFMA R8, -R22, R4, R6 ;  /* 0x000000041608722b */ /* 0x000fd00000000106 */
[----:B------:R-:W-:-:S10]  /*02c0*/  DFMA R2, R2, R8, R4 ;  /* 0x000000080202722b */ /* 0x000fd40000000004 */
[----:B------:R-:W-:-:S05]  /*02d0*/  FFMA R4, RZ, R23, R3 ;  /* 0x00000017ff047223 */ /* 0x000fca0000000003 */
[----:B------:R-:W-:-:S13]  /*02e0*/  FSETP.GT.AND P0, PT, |R4|, 1.469367938527859385e-39, PT ;  /* 0x001000000400780b */ /* 0x000fda0003f04200 */
[----:B------:R-:W-:Y:S05]  /*02f0*/  @P0 BRA P1, `(.L_x_1) ;  /* 0x0000000000080947 */ /* 0x000fea0000800000 */
[----:B------:R-:W-:-:S07]  /*0300*/  MOV R20, 0x320 ;  /* 0x0000032000147802 */ /* 0x000fce0000000f00 */
[----:B------:R-:W-:Y:S05]  /*0310*/  CALL.REL.NOINC `($__internal_0_$__cuda_sm20_div_rn_f64_full) ;  /* 0x0000000000247944 */ /* 0x000fea0003c00000 */
.L_x_1:
[----:B------:R-:W-:Y:S05]  /*0320*/  BSYNC.RECONVERGENT B0 ;  /* 0x0000000000007941 */ /* 0x000fea0003800200 */
.L_x_0:
[----:B------:R-:W0:Y:S02]  /*0330*/  LDCU.64 UR6, c[0x0][0x388] ;  /* 0x00007100ff0677ac */ /* 0x000e240008000a00 */
[----:B0-----:R-:W-:-:S04]  /*0340*/  IADD3 R4, P0, PT, R0, UR6, RZ ;  /* 0x0000000600047c10 */ /* 0x001fc8000ff1e0ff */
[----:B------:R-:W-:-:S06]  /*0350*/  IADD3.X R5, PT, PT, R10, UR7, RZ, P0, !PT ;  /* 0x000000070a057c10 */ /* 0x000fcc00087fe4ff */
[----:B------:R-:W2:Y:S02]  /*0360*/  LDG.E.64 R4, desc[UR4][R4.64] ;  /* 0x0000000404047981 */ /* 0x000ea4000c1e1b00 */
[----:B--2---:R-:W-:-:S05]  /*0370*/  IADD3 R6, P0, PT, R4, R11, RZ ;  /* 0x0000000b04067210 */ /* 0x004fca0007f1e0ff */
[----:B------:R-:W-:-:S05]  /*0380*/  IMAD.X R7, R5, 0x1, R12, P0 ;  /* 0x0000000105077824 */ /* 0x000fca00000e060c */
[----:B------:R-:W-:Y:S01]  /*0390*/  STG.E.64 desc[UR4][R6.64], R2 ;  /* 0x0000000206007986 */ /* 0x000fe2000c101b04 */
[----:B------:R-:W-:Y:S05]  /*03a0*/  EXIT ;  /* 0x000000000000794d */ /* 0x000fea0003800000 */
        .weak           $__internal_0_$__cuda_sm20_div_rn_f64_full
        .type           $__internal_0_$__cuda_sm20_div_rn_f64_full,@function
        .size           $__internal_0_$__cuda_sm20_div_rn_f64_full,(.L_x_8 - $__internal_0_$__cuda_sm20_div_rn_f64_full)
$__internal_0_$__cuda_sm20_div_rn_f64_full:
[C---:B------:R-:W-:Y:S01]  /*03b0*/  FSETP.GEU.AND P0, PT, |R23|.reuse, 1.469367938527859385e-39, PT ;  /* 0x001000001700780b */ /* 0x040fe20003f0e200 */
[--C-:B------:R-:W-:Y:S01]  /*03c0*/  IMAD.MOV.U32 R4, RZ, RZ, R22.reuse ;  /* 0x000000ffff047224 */ /* 0x100fe200078e0016 */
[----:B------:R-:W-:Y:S01]  /*03d0*/  LOP3.LUT R2, R23, 0x800fffff, RZ, 0xc0, !PT ;  /* 0x800fffff17027812 */ /* 0x000fe200078ec0ff */
[----:B------:R-:W-:Y:S01]  /*03e0*/  IMAD.MOV.U32 R5, RZ, RZ, R23 ;  /* 0x000000ffff057224 */ /* 0x000fe200078e0017 */
[C---:B------:R-:W-:Y:S01]  /*03f0*/  FSETP.GEU.AND P2, PT, |R7|.reuse, 1.469367938527859385e-39, PT ;  /* 0x001000000700780b */ /* 0x040fe20003f4e200 */
[----:B------:R-:W-:Y:S01]  /*0400*/  IMAD.MOV.U32 R14, RZ, RZ, 0x1 ;  /* 0x00000001ff0e7424 */ /* 0x000fe200078e00ff */
[----:B------:R-:W-:Y:S01]  /*0410*/  LOP3.LUT R3, R2, 0x3ff00000, RZ, 0xfc, !PT ;  /* 0x3ff0000002037812 */ /* 0x000fe200078efcff */
[----:B------:R-:W-:Y:S01]  /*0420*/  IMAD.MOV.U32 R2, RZ, RZ, R22 ;  /* 0x000000ffff027224 */ /* 0x000fe200078e0016 */
[----:B------:R-:W-:Y:S01]  /*0430*/  LOP3.LUT R13, R7, 0x7ff00000, RZ, 0xc0, !PT ;  /* 0x7ff00000070d7812 */ /* 0x000fe200078ec0ff */
[----:B------:R-:W-:Y:S01]  /*0440*/  IMAD.MOV.U32 R21, RZ, RZ, 0x1ca00000 ;  /* 0x1ca00000ff157424 */ /* 0x000fe200078e00ff */
[----:B------:R-:W-:Y:S01]  /*0450*/  LOP3.LUT R22, R23, 0x7ff00000, RZ, 0xc0, !PT ;  /* 0x7ff0000017167812 */ /* 0x000fe200078ec0ff */
[----:B------:R-:W-:Y:S02]  /*0460*/  BSSY.RECONVERGENT B1, `(.L_x_2) ;  /* 0x000004e000017945 */ /* 0x000fe40003800200 */
[----:B------:R-:W-:Y:S01]  /*0470*/  @!P0 DMUL R2, R4, 8.98846567431157953865e+307 ;  /* 0x7fe0000004028828 */ /* 0x000fe20000000000 */
[----:B------:R-:W-:Y:S01]  /*0480*/  ISETP.GE.U32.AND P1, PT, R13, R22, PT ;  /* 0x000000160d00720c */ /* 0x000fe20003f26070 */
[----:B------:R-:W-:-:S02]  /*0490*/  IMAD.MOV.U32 R23, RZ, RZ, R13 ;  /* 0x000000ffff177224 */ /* 0x000fc400078e000d */
[----:B------:R-:W-:Y:S02]  /*04a0*/  @!P2 LOP3.LUT R16, R5, 0x7ff00000, RZ, 0xc0, !PT ;  /* 0x7ff000000510a812 */ /* 0x000fe400078ec0ff */
[----:B------:R-:W0:Y:S02]  /*04b0*/  MUFU.RCP64H R15, R3 ;  /* 0x00000003000f7308 */ /* 0x000e240000001800 */
[----:B------:R-:W-:Y:S02]  /*04c0*/  @!P2 ISETP.GE.U32.AND P3, PT, R13, R16, PT ;  /* 0x000000100d00a20c */ /* 0x000fe40003f66070 */
[----:B------:R-:W-:Y:S02]  /*04d0*/  @!P0 LOP3.LUT R22, R3, 0x7ff00000, RZ, 0xc0, !PT ;  /* 0x7ff0000003168812 */ /* 0x000fe400078ec0ff */
[----:B------:R-:W-:-:S03]  /*04e0*/  @!P2 SEL R17, R21, 0x63400000, !P3 ;  /* 0x634000001511a807 */ /* 0x000fc60005800000 */
[----:B------:R-:W-:Y:S01]  /*04f0*/  VIADD R25, R22, 0xffffffff ;  /* 0xffffffff16197836 */ /* 0x000fe20000000000 */
[----:B------:R-:W-:-:S04]  /*0500*/  @!P2 LOP3.LUT R18, R17, 0x80000000, R7, 0xf8, !PT ;  /* 0x800000001112a812 */ /* 0x000fc800078ef807 */
[----:B------:R-:W-:Y:S01]  /*0510*/  @!P2 LOP3.LUT R19, R18, 0x100000, RZ, 0xfc, !PT ;  /* 0x001000001213a812 */ /* 0x000fe200078efcff */
[----:B------:R-:W-:Y:S01]  /*0520*/  @!P2 IMAD.MOV.U32 R18, RZ, RZ, RZ ;  /* 0x000000ffff12a224 */ /* 0x000fe200078e00ff */
[----:B0-----:R-:W-:-:S08]  /*0530*/  DFMA R8, R14, -R2, 1 ;  /* 0x3ff000000e08742b */ /* 0x001fd00000000802 */
[----:B------:R-:W-:-:S08]  /*0540*/  DFMA R8, R8, R8, R8 ;  /* 0x000000080808722b */ /* 0x000fd00000000008 */
[----:B------:R-:W-:Y:S01]  /*0550*/  DFMA R14, R14, R8, R14 ;  /* 0x000000080e0e722b */ /* 0x000fe2000000000e */
[----:B------:R-:W-:Y:S01]  /*0560*/  SEL R9, R21, 0x63400000, !P1 ;  /* 0x6340000015097807 */ /* 0x000fe20004800000 */
[----:B------:R-:W-:-:S03]  /*0570*/  IMAD.MOV.U32 R8, RZ, RZ, R6 ;  /* 0x000000ffff087224 */ /* 0x000fc600078e0006 */
[----:B------:R-:W-:-:S03]  /*0580*/  LOP3.LUT R9, R9, 0x800fffff, R7, 0xf8, !PT ;  /* 0x800fffff09097812 */ /* 0x000fc600078ef807 */
[----:B------:R-:W-:-:S03]  /*0590*/  DFMA R16, R14, -R2, 1 ;  /* 0x3ff000000e10742b */ /* 0x000fc60000000802 */
[----:B------:R-:W-:-:S05]  /*05a0*/  @!P2 DFMA R8, R8, 2, -R18 ;  /* 0x400000000808a82b */ /* 0x000fca0000000812 */
[----:B------:R-:W-:-:S05]  /*05b0*/  DFMA R16, R14, R16, R14 ;  /* 0x000000100e10722b */ /* 0x000fca000000000e */
[----:B------:R-:W-:-:S03]  /*05c0*/  @!P2 LOP3.LUT R23, R9, 0x7ff00000, RZ, 0xc0, !PT ;  /* 0x7ff000000917a812 */ /* 0x000fc600078ec0ff */
[----:B------:R-:W-:Y:S02]  /*05d0*/  DMUL R14, R16, R8 ;  /* 0x00000008100e7228 */ /* 0x000fe40000000000 */
[----:B------:R-:W-:-:S05]  /*05e0*/  VIADD R24, R23, 0xffffffff ;  /* 0xffffffff17187836 */ /* 0x000fca0000000000 */
[----:B------:R-:W-:Y:S01]  /*05f0*/  ISETP.GT.U32.AND P0, PT, R24, 0x7feffffe, PT ;  /* 0x7feffffe1800780c */ /* 0x000fe20003f04070 */
[----:B------:R-:W-:-:S03]  /*0600*/  DFMA R18, R14, -R2, R8 ;  /* 0x800000020e12722b */ /* 0x000fc60000000008 */
[----:B------:R-:W-:-:S05]  /*0610*/  ISETP.GT.U32.OR P0, PT, R25, 0x7feffffe, P0 ;  /* 0x7feffffe1900780c */ /* 0x000fca0000704470 */
[----:B------:R-:W-:-:S08]  /*0620*/  DFMA R18, R16, R18, R14 ;  /* 0x000000121012722b */ /* 0x000fd0000000000e */
[----:B------:R-:W-:Y:S05]  /*0630*/  @P0 BRA `(.L_x_3) ;  /* 0x00000000006c0947 */ /* 0x000fea0003800000 */
[----:B------:R-:W-:-:S04]  /*0640*/  LOP3.LUT R14, R5, 0x7ff00000, RZ, 0xc0, !PT ;  /* 0x7ff00000050e7812 */ /* 0x000fc800078ec0ff */
[CC--:B------:R-:W-:Y:S02]  /*0650*/  VIADDMNMX R6, R13.reuse, -R14.reuse, 0xb9600000, !PT ;  /* 0xb96000000d067446 */ /* 0x0c0fe4000780090e */
[----:B------:R-:W-:Y:S02]  /*0660*/  ISETP.GE.U32.AND P0, PT, R13, R14, PT ;  /* 0x0000000e0d00720c */ /* 0x000fe40003f06070 */
[----:B------:R-:W-:Y:S02]  /*0670*/  VIMNMX R6, PT, PT, R6, 0x46a00000, PT ;  /* 0x46a0000006067848 */ /* 0x000fe40003fe0100 */
[----:B------:R-:W-:-:S05]  /*0680*/  SEL R13, R21, 0x63400000, !P0 ;  /* 0x63400000150d7807 */ /* 0x000fca0004000000 */
[----:B------:R-:W-:Y:S02]  /*0690*/  IMAD.IADD R13, R6, 0x1, -R13 ;  /* 0x00000001060d7824 */ /* 0x000fe400078e0a0d */
[----:B------:R-:W-:Y:S02]  /*06a0*/  IMAD.MOV.U32 R6, RZ, RZ, RZ ;  /* 0x000000ffff067224 */ /* 0x000fe400078e00ff */
[----:B------:R-:W-:-:S06]  /*06b0*/  VIADD R7, R13, 0x7fe00000 ;  /* 0x7fe000000d077836 */ /* 0x000fcc0000000000 */
[----:B------:R-:W-:-:S10]  /*06c0*/  DMUL R14, R18, R6 ;  /* 0x00000006120e7228 */ /* 0x000fd40000000000 */
[----:B------:R-:W-:-:S13]  /*06d0*/  FSETP.GTU.AND P0, PT, |R15|, 1.469367938527859385e-39, PT ;  /* 0x001000000f00780b */ /* 0x000fda0003f0c200 */
[----:B------:R-:W-:Y:S05]  /*06e0*/  @P0 BRA `(.L_x_4) ;  /* 0x0000000000940947 */ /* 0x000fea0003800000 */
[----:B------:R-:W-:Y:S01]  /*06f0*/  DFMA R2, R18, -R2, R8 ;  /* 0x800000021202722b */ /* 0x000fe20000000008 */
[----:B------:R-:W-:-:S09]  /*0700*/  IMAD.MOV.U32 R6, RZ, RZ, RZ ;  /* 0x000000ffff067224 */ /* 0x000fd200078e00ff */
[C---:B------:R-:W-:Y:S02]  /*0710*/  FSETP.NEU.AND P0, PT, R3.reuse, RZ, PT ;  /* 0x000000ff0300720b */ /* 0x040fe40003f0d000 */
[----:B------:R-:W-:-:S04]  /*0720*/  LOP3.LUT R5, R3, 0x80000000, R5, 0x48, !PT ;  /* 0x8000000003057812 */ /* 0x000fc800078e4805 */
[----:B------:R-:W-:-:S07]  /*0730*/  LOP3.LUT R7, R5, R7, RZ, 0xfc, !PT ;  /* 0x0000000705077212 */ /* 0x000fce00078efcff */
[----:B------:R-:W-:Y:S05]  /*0740*/  @!P0 BRA `(.L_x_4) ;  /* 0x00000000007c8947 */ /* 0x000fea0003800000 */
[----:B------:R-:W-:Y:S01]  /*0750*/  IMAD.MOV R3, RZ, RZ, -R13 ;  /* 0x000000ffff037224 */ /* 0x000fe200078e0a0d */
[----:B------:R-:W-:Y:S01]  /*0760*/  DMUL.RP R6, R18, R6 ;  /* 0x0000000612067228 */ /* 0x000fe20000008000 */
[----:B------:R-:W-:Y:S01]  /*0770*/  IMAD.MOV.U32 R2, RZ, RZ, RZ ;  /* 0x000000ffff027224 */ /* 0x000fe200078e00ff */
[----:B------:R-:W-:-:S05]  /*0780*/  IADD3 R13, PT, PT, -R13, -0x43300000, RZ ;  /* 0xbcd000000d0d7810 */ /* 0x000fca0007ffe1ff */
[----:B------:R-:W-:-:S03]  /*0790*/  DFMA R2, R14, -R2, R18 ;  /* 0x800000020e02722b */ /* 0x000fc60000000012 */
[----:B------:R-:W-:-:S07]  /*07a0*/  LOP3.LUT R5, R7, R5, RZ, 0x3c, !PT ;  /* 0x0000000507057212 */ /* 0x000fce00078e3cff */
[----:B------:R-:W-:-:S04]  /*07b0*/  FSETP.NEU.AND P0, PT, |R3|, R13, PT ;  /* 0x0000000d0300720b */ /* 0x000fc80003f0d200 */
[----:B------:R-:W-:Y:S02]  /*07c0*/  FSEL R14, R6, R14, !P0 ;  /* 0x0000000e060e7208 */ /* 0x000fe40004000000 */
[----:B------:R-:W-:Y:S01]  /*07d0*/  FSEL R15, R5, R15, !P0 ;  /* 0x0000000f050f7208 */ /* 0x000fe20004000000 */
[----:B------:R-:W-:Y:S06]  /*07e0*/  BRA `(.L_x_4) ;  /* 0x0000000000547947 */ /* 0x000fec0003800000 */
.L_x_3:
[----:B------:R-:W-:-:S14]  /*07f0*/  DSETP.NAN.AND P0, PT, R6, R6, PT ;  /* 0x000000060600722a */ /* 0x000fdc0003f08000 */
[----:B------:R-:W-:Y:S05]  /*0800*/  @P0 BRA `(.L_x_5) ;  /* 0x0000000000440947 */ /* 0x000fea0003800000 */
[----:B------:R-:W-:-:S14]  /*0810*/  DSETP.NAN.AND P0, PT, R4, R4, PT ;  /* 0x000000040400722a */ /* 0x000fdc0003f08000 */
[----:B------:R-:W-:Y:S05]  /*0820*/  @P0 BRA `(.L_x_6) ;  /* 0x0000000000300947 */ /* 0x000fea0003800000 */
[----:B------:R-:W-:Y:S01]  /*0830*/  ISETP.NE.AND P0, PT, R23, R22, PT ;  /* 0x000000161700720c */ /* 0x000fe20003f05270 */
[----:B------:R-:W-:Y:S02]  /*0840*/  IMAD.MOV.U32 R14, RZ, RZ, 0x0 ;  /* 0x00000000ff0e7424 */ /* 0x000fe400078e00ff */
[----:B------:R-:W-:-:S10]  /*0850*/  IMAD.MOV.U32 R15, RZ, RZ, -0x80000 ;  /* 0xfff80000ff0f7424 */ /* 0x000fd400078e00ff */
[----:B------:R-:W-:Y:S05]  /*0860*/  @!P0 BRA `(.L_x_4) ;  /* 0x0000000000348947 */ /* 0x000fea0003800000 */
[----:B------:R-:W-:Y:S02]  /*0870*/  ISETP.NE.AND P0, PT, R23, 0x7ff00000, PT ;  /* 0x7ff000001700780c */ /* 0x000fe40003f05270 */
[----:B------:R-:W-:Y:S02]  /*0880*/  LOP3.LUT R15, R7, 0x80000000, R5, 0x48, !PT ;  /* 0x80000000070f7812 */ /* 0x000fe400078e4805 */
[----:B------:R-:W-:-:S13]  /*0890*/  ISETP.EQ.OR P0, PT, R22, RZ, !P0 ;  /* 0x000000ff1600720c */ /* 0x000fda0004702670 */
[----:B------:R-:W-:Y:S01]  /*08a0*/  @P0 LOP3.LUT R2, R15, 0x7ff00000, RZ, 0xfc, !PT ;  /* 0x7ff000000f020812 */ /* 0x000fe200078efcff */
[----:B------:R-:W-:Y:S02]  /*08b0*/  @!P0 IMAD.MOV.U32 R14, RZ, RZ, RZ ;  /* 0x000000ffff0e8224 */ /* 0x000fe400078e00ff */
[----:B------:R-:W-:Y:S02]  /*08c0*/  @P0 IMAD.MOV.U32 R14, RZ, RZ, RZ ;  /* 0x000000ffff0e0224 */ /* 0x000fe400078e00ff */
[----:B------:R-:W-:Y:S01]  /*08d0*/  @P0 IMAD.MOV.U32 R15, RZ, RZ, R2 ;  /* 0x000000ffff0f0224 */ /* 0x000fe200078e0002 */
[----:B------:R-:W-:Y:S06]  /*08e0*/  BRA `(.L_x_4) ;  /* 0x0000000000147947 */ /* 0x000fec0003800000 */
.L_x_6:
[----:B------:R-:W-:Y:S01]  /*08f0*/  LOP3.LUT R15, R5, 0x80000, RZ, 0xfc, !PT ;  /* 0x00080000050f7812 */ /* 0x000fe200078efcff */
[----:B------:R-:W-:Y:S01]  /*0900*/  IMAD.MOV.U32 R14, RZ, RZ, R4 ;  /* 0x000000ffff0e7224 */ /* 0x000fe200078e0004 */
[----:B------:R-:W-:Y:S06]  /*0910*/  BRA `(.L_x_4) ;  /* 0x0000000000087947 */ /* 0x000fec0003800000 */
.L_x_5:
[----:B------:R-:W-:Y:S01]  /*0920*/  LOP3.LUT R15, R7, 0x80000, RZ, 0xfc, !PT ;  /* 0x00080000070f7812 */ /* 0x000fe200078efcff */
[----:B------:R-:W-:-:S07]  /*0930*/  IMAD.MOV.U32 R14, RZ, RZ, R6 ;  /* 0x000000ffff0e7224 */ /* 0x000fce00078e0006 */
.L_x_4:
[----:B------:R-:W-:Y:S05]  /*0940*/  BSYNC.RECONVERGENT B1 ;  /* 0x0000000000017941 */ /* 0x000fea0003800200 */
.L_x_2:
[----:B------:R-:W-:Y:S02]  /*0950*/  IMAD.MOV.U32 R21, RZ, RZ, 0x0 ;  /* 0x00000000ff157424 */ /* 0x000fe400078e00ff */
[----:B------:R-:W-:Y:S02]  /*0960*/  IMAD.MOV.U32 R2, RZ, RZ, R14 ;  /* 0x000000ffff027224 */ /* 0x000fe400078e000e */
[----:B------:R-:W-:Y:S01]  /*0970*/  IMAD.MOV.U32 R3, RZ, RZ, R15 ;  /* 0x000000ffff037224 */ /* 0x000fe200078e000f */
[----:B------:R-:W-:Y:S06]  /*0980*/  RET.REL.NODEC R20 `(_Z4probPPdS0_S_ll) ;  /* 0xfffffff4149c7950 */ /* 0x000fec0003c3ffff */
.L_x_7:
[----:B------:R-:W-:-:S00]  /*0990*/  BRA `(.L_x_7) ;  /* 0xfffffffc00fc7947 */ /* 0x000fc0000383ffff */
[----:B------:R-:W-:-:S00]  /*09a0*/  NOP ;  /* 0x0000000000007918 */ /* 0x000fc00000000000 */
        /* <DEDUP_REMOVED lines=13> */
.L_x_8:


//--------------------- .nv.shared.reserved.0     --------------------------
	.section	.nv.shared.reserved.0,"aw",@nobits
	.weak		__nv_reservedSMEM_offset_0_alias
	.size		__nv_reservedSMEM_offset_0_alias, 0, 64
	.other		__nv_reservedSMEM_offset_0_alias,@"STO_CUDA_RESERVED_SHARED STV_DEFAULT"
__nv_reservedSMEM_offset_0_alias:
	.zero		0
	.zero		64


//--------------------- .nv.constant0._Z4probPPdS0_S_ll --------------------------
	.section	.nv.constant0._Z4probPPdS0_S_ll,"a",@progbits
	.sectionflags	@""
	.align	4
.nv.constant0._Z4probPPdS0_S_ll:
	.zero		936


//--------------------- SYMBOLS --------------------------

	.type		.nv.reservedSmem.offset0,@object
	.size		.nv.reservedSmem.offset0,0x4
